//
// Generated by NVIDIA NVVM Compiler
//
// Compiler Build ID: CL-36424714
// Cuda compilation tools, release 13.0, V13.0.88
// Based on NVVM 20.0.0
//

.version 9.0
.target sm_100
.address_size 64

	// .globl	_Z14update_grid_2DPfS_iif

.visible .entry _Z14update_grid_2DPfS_iif(
	.param .u64 .ptr .align 1 _Z14update_grid_2DPfS_iif_param_0,
	.param .u64 .ptr .align 1 _Z14update_grid_2DPfS_iif_param_1,
	.param .u32 _Z14update_grid_2DPfS_iif_param_2,
	.param .u32 _Z14update_grid_2DPfS_iif_param_3,
	.param .f32 _Z14update_grid_2DPfS_iif_param_4
)
{
	.reg .pred 	%p<6>;
	.reg .b32 	%r<14>;
	.reg .b32 	%f<20>;
	.reg .b64 	%rd<13>;

	ld.param.u64 	%rd4, [_Z14update_grid_2DPfS_iif_param_0];
	ld.param.u64 	%rd3, [_Z14update_grid_2DPfS_iif_param_1];
	ld.param.u32 	%r4, [_Z14update_grid_2DPfS_iif_param_2];
	ld.param.u32 	%r5, [_Z14update_grid_2DPfS_iif_param_3];
	ld.param.f32 	%f10, [_Z14update_grid_2DPfS_iif_param_4];
	cvta.to.global.u64 	%rd1, %rd4;
	mov.u32 	%r6, %tid.x;
	mov.u32 	%r7, %ctaid.x;
	mov.u32 	%r8, %ntid.x;
	mad.lo.s32 	%r1, %r7, %r8, %r6;
	mul.lo.s32 	%r9, %r5, %r4;
	setp.ge.s32 	%p1, %r1, %r9;
	@%p1 bra 	$L__BB0_10;
	div.s32 	%r3, %r1, %r4;
	mul.lo.s32 	%r10, %r3, %r4;
	sub.s32 	%r2, %r1, %r10;
	mul.wide.s32 	%rd5, %r1, 4;
	add.s64 	%rd2, %rd1, %rd5;
	ld.global.f32 	%f1, [%rd2];
	setp.eq.s32 	%p2, %r2, 0;
	mov.f32 	%f16, %f1;
	@%p2 bra 	$L__BB0_3;
	ld.global.f32 	%f16, [%rd2+-4];
$L__BB0_3:
	setp.eq.s32 	%p3, %r3, 0;
	mov.f32 	%f17, %f1;
	@%p3 bra 	$L__BB0_5;
	sub.s32 	%r11, %r1, %r4;
	mul.wide.s32 	%rd6, %r11, 4;
	add.s64 	%rd7, %rd1, %rd6;
	ld.global.f32 	%f17, [%rd7];
$L__BB0_5:
	add.s32 	%r12, %r4, -1;
	setp.eq.s32 	%p4, %r2, %r12;
	mov.f32 	%f18, %f1;
	@%p4 bra 	$L__BB0_7;
	ld.global.f32 	%f18, [%rd2+4];
$L__BB0_7:
	add.s32 	%r13, %r5, -1;
	setp.eq.s32 	%p5, %r3, %r13;
	mov.f32 	%f19, %f1;
	@%p5 bra 	$L__BB0_9;
	mul.wide.s32 	%rd8, %r4, 4;
	add.s64 	%rd9, %rd2, %rd8;
	ld.global.f32 	%f19, [%rd9];
$L__BB0_9:
	add.f32 	%f11, %f17, %f19;
	add.f32 	%f12, %f16, %f11;
	add.f32 	%f13, %f18, %f12;
	fma.rn.f32 	%f14, %f1, 0fC0800000, %f13;
	fma.rn.f32 	%f15, %f10, %f14, %f1;
	cvta.to.global.u64 	%rd10, %rd3;
	add.s64 	%rd12, %rd10, %rd5;
	st.global.f32 	[%rd12], %f15;
$L__BB0_10:
	ret;

}
	// .globl	_Z14update_grid_3DPfS_iiif
.visible .entry _Z14update_grid_3DPfS_iiif(
	.param .u64 .ptr .align 1 _Z14update_grid_3DPfS_iiif_param_0,
	.param .u64 .ptr .align 1 _Z14update_grid_3DPfS_iiif_param_1,
	.param .u32 _Z14update_grid_3DPfS_iiif_param_2,
	.param .u32 _Z14update_grid_3DPfS_iiif_param_3,
	.param .u32 _Z14update_grid_3DPfS_iiif_param_4,
	.param .f32 _Z14update_grid_3DPfS_iiif_param_5
)
{
	.reg .pred 	%p<8>;
	.reg .b32 	%r<21>;
	.reg .b32 	%f<28>;
	.reg .b64 	%rd<17>;

	ld.param.u64 	%rd4, [_Z14update_grid_3DPfS_iiif_param_0];
	ld.param.u64 	%rd3, [_Z14update_grid_3DPfS_iiif_param_1];
	ld.param.u32 	%r6, [_Z14update_grid_3DPfS_iiif_param_2];
	ld.param.u32 	%r7, [_Z14update_grid_3DPfS_iiif_param_3];
	ld.param.u32 	%r8, [_Z14update_grid_3DPfS_iiif_param_4];
	ld.param.f32 	%f14, [_Z14update_grid_3DPfS_iiif_param_5];
	cvta.to.global.u64 	%rd1, %rd4;
	mov.u32 	%r9, %tid.x;
	mov.u32 	%r10, %ctaid.x;
	mov.u32 	%r11, %ntid.x;
	mad.lo.s32 	%r1, %r10, %r11, %r9;
	mul.lo.s32 	%r2, %r7, %r6;
	mul.lo.s32 	%r12, %r2, %r8;
	setp.ge.s32 	%p1, %r1, %r12;
	@%p1 bra 	$L__BB1_14;
	div.s32 	%r3, %r1, %r2;
	mul.lo.s32 	%r13, %r3, %r2;
	sub.s32 	%r14, %r1, %r13;
	div.s32 	%r4, %r14, %r6;
	mul.lo.s32 	%r15, %r4, %r6;
	sub.s32 	%r5, %r14, %r15;
	mul.wide.s32 	%rd5, %r1, 4;
	add.s64 	%rd2, %rd1, %rd5;
	ld.global.f32 	%f1, [%rd2];
	setp.eq.s32 	%p2, %r5, 0;
	mov.f32 	%f22, %f1;
	@%p2 bra 	$L__BB1_3;
	ld.global.f32 	%f22, [%rd2+-4];
$L__BB1_3:
	setp.eq.s32 	%p3, %r4, 0;
	mov.f32 	%f23, %f1;
	@%p3 bra 	$L__BB1_5;
	sub.s32 	%r16, %r1, %r6;
	mul.wide.s32 	%rd6, %r16, 4;
	add.s64 	%rd7, %rd1, %rd6;
	ld.global.f32 	%f23, [%rd7];
$L__BB1_5:
	add.s32 	%r17, %r6, -1;
	setp.eq.s32 	%p4, %r5, %r17;
	mov.f32 	%f24, %f1;
	@%p4 bra 	$L__BB1_7;
	ld.global.f32 	%f24, [%rd2+4];
$L__BB1_7:
	add.s32 	%r18, %r7, -1;
	setp.eq.s32 	%p5, %r4, %r18;
	mov.f32 	%f25, %f1;
	@%p5 bra 	$L__BB1_9;
	mul.wide.s32 	%rd8, %r6, 4;
	add.s64 	%rd9, %rd2, %rd8;
	ld.global.f32 	%f25, [%rd9];
$L__BB1_9:
	setp.eq.s32 	%p6, %r3, 0;
	mov.f32 	%f26, %f1;
	@%p6 bra 	$L__BB1_11;
	sub.s32 	%r19, %r1, %r2;
	mul.wide.s32 	%rd10, %r19, 4;
	add.s64 	%rd11, %rd1, %rd10;
	ld.global.f32 	%f26, [%rd11];
$L__BB1_11:
	add.s32 	%r20, %r8, -1;
	setp.eq.s32 	%p7, %r3, %r20;
	mov.f32 	%f27, %f1;
	@%p7 bra 	$L__BB1_13;
	mul.wide.s32 	%rd12, %r2, 4;
	add.s64 	%rd13, %rd2, %rd12;
	ld.global.f32 	%f27, [%rd13];
$L__BB1_13:
	add.f32 	%f15, %f23, %f25;
	add.f32 	%f16, %f22, %f15;
	add.f32 	%f17, %f24, %f16;
	add.f32 	%f18, %f17, %f26;
	add.f32 	%f19, %f18, %f27;
	fma.rn.f32 	%f20, %f1, 0fC0C00000, %f19;
	fma.rn.f32 	%f21, %f14, %f20, %f1;
	cvta.to.global.u64 	%rd14, %rd3;
	add.s64 	%rd16, %rd14, %rd5;
	st.global.f32 	[%rd16], %f21;
$L__BB1_14:
	ret;

}


// ===== COMPILED SASS (sm_100) =====

	.target	sm_100

	.elftype	@"ET_EXEC"


//--------------------- .note.nv.tkinfo           --------------------------
	.section	.note.nv.tkinfo,"",@"SHT_NOTE"
	.sectionflags	@"SHF_NOTE_NV_TKINFO"
	.tkinfo
        /*0018*/ 	.word	0x00000002
        /*0030*/ 	.string	""
        /*0030*/ 	.string	"ptxas"
        /*0030*/ 	.string	"Cuda compilation tools, release 13.0, V13.0.88"
        /*0030*/ 	.string	"Build cuda_13.0.r13.0/compiler.36424714_0"
        /*0030*/ 	.string	"-arch sm_100 -m 64 "



//--------------------- .note.nv.cuinfo           --------------------------
	.section	.note.nv.cuinfo,"",@"SHT_NOTE"
	.sectionflags	@"SHF_NOTE_NV_CUINFO"
        /*0018*/ 	.short	0x0002
        /*001a*/ 	.short	0x0064
        /*001c*/ 	.short	0x0082
	.zero		2


//--------------------- .nv.info                  --------------------------
	.section	.nv.info,"",@"SHT_CUDA_INFO"
	.align	4


	//----- nvinfo : EIATTR_REGCOUNT
	.align		4
        /*0000*/ 	.byte	0x04, 0x2f
        /*0002*/ 	.short	(.L_1 - .L_0)
	.align		4
.L_0:
        /*0004*/ 	.word	index@(_Z14update_grid_2DPfS_iif)
        /*0008*/ 	.word	0x00000012


	//----- nvinfo : EIATTR_FRAME_SIZE
	.align		4
.L_1:
        /*000c*/ 	.byte	0x04, 0x11
        /*000e*/ 	.short	(.L_3 - .L_2)
	.align		4
.L_2:
        /*0010*/ 	.word	index@(_Z14update_grid_2DPfS_iif)
        /*0014*/ 	.word	0x00000000


	//----- nvinfo : EIATTR_REGCOUNT
	.align		4
.L_3:
        /*0018*/ 	.byte	0x04, 0x2f
        /*001a*/ 	.short	(.L_5 - .L_4)
	.align		4
.L_4:
        /*001c*/ 	.word	index@(_Z14update_grid_3DPfS_iiif)
        /*0020*/ 	.word	0x00000017


	//----- nvinfo : EIATTR_FRAME_SIZE
	.align		4
.L_5:
        /*0024*/ 	.byte	0x04, 0x11
        /*0026*/ 	.short	(.L_7 - .L_6)
	.align		4
.L_6:
        /*0028*/ 	.word	index@(_Z14update_grid_3DPfS_iiif)
        /*002c*/ 	.word	0x00000000


	//----- nvinfo : EIATTR_MIN_STACK_SIZE
	.align		4
.L_7:
        /*0030*/ 	.byte	0x04, 0x12
        /*0032*/ 	.short	(.L_9 - .L_8)
	.align		4
.L_8:
        /*0034*/ 	.word	index@(_Z14update_grid_3DPfS_iiif)
        /*0038*/ 	.word	0x00000000


	//----- nvinfo : EIATTR_MIN_STACK_SIZE
	.align		4
.L_9:
        /*003c*/ 	.byte	0x04, 0x12
        /*003e*/ 	.short	(.L_11 - .L_10)
	.align		4
.L_10:
        /*0040*/ 	.word	index@(_Z14update_grid_2DPfS_iif)
        /*0044*/ 	.word	0x00000000
.L_11:


//--------------------- .nv.compat                --------------------------
	.section	.nv.compat,"",@"SHT_CUDA_COMPAT_INFO"
	.align	4
        /*0000*/ 	.byte	0x02, 0x09, 0x00, 0x00, 0x02, 0x02, 0x01, 0x00, 0x02, 0x05, 0x05, 0x00, 0x03, 0x07, 0x01, 0x01
        /*0010*/ 	.byte	0x02, 0x03, 0x00, 0x00, 0x02, 0x06, 0x01, 0x00, 0x04, 0x0b, 0x08, 0x00, 0x09, 0x00, 0x00, 0x00
        /*0020*/ 	.byte	0x00, 0x00, 0x00, 0x00


//--------------------- .nv.info._Z14update_grid_3DPfS_iiif --------------------------
	.section	.nv.info._Z14update_grid_3DPfS_iiif,"",@"SHT_CUDA_INFO"
	.sectionflags	@""
	.align	4


	//----- nvinfo : EIATTR_CUDA_API_VERSION
	.align		4
        /*0000*/ 	.byte	0x04, 0x37
        /*0002*/ 	.short	(.L_13 - .L_12)
.L_12:
        /*0004*/ 	.word	0x00000082


	//----- nvinfo : EIATTR_KPARAM_INFO
	.align		4
.L_13:
        /*0008*/ 	.byte	0x04, 0x17
        /*000a*/ 	.short	(.L_15 - .L_14)
.L_14:
        /*000c*/ 	.word	0x00000000
        /*0010*/ 	.short	0x0005
        /*0012*/ 	.short	0x001c
        /*0014*/ 	.byte	0x00, 0xf0, 0x11, 0x00


	//----- nvinfo : EIATTR_KPARAM_INFO
	.align		4
.L_15:
        /*0018*/ 	.byte	0x04, 0x17
        /*001a*/ 	.short	(.L_17 - .L_16)
.L_16:
        /*001c*/ 	.word	0x00000000
        /*0020*/ 	.short	0x0004
        /*0022*/ 	.short	0x0018
        /*0024*/ 	.byte	0x00, 0xf0, 0x11, 0x00


	//----- nvinfo : EIATTR_KPARAM_INFO
	.align		4
.L_17:
        /*0028*/ 	.byte	0x04, 0x17
        /*002a*/ 	.short	(.L_19 - .L_18)
.L_18:
        /*002c*/ 	.word	0x00000000
        /*0030*/ 	.short	0x0003
        /*0032*/ 	.short	0x0014
        /*0034*/ 	.byte	0x00, 0xf0, 0x11, 0x00


	//----- nvinfo : EIATTR_KPARAM_INFO
	.align		4
.L_19:
        /*0038*/ 	.byte	0x04, 0x17
        /*003a*/ 	.short	(.L_21 - .L_20)
.L_20:
        /*003c*/ 	.word	0x00000000
        /*0040*/ 	.short	0x0002
        /*0042*/ 	.short	0x0010
        /*0044*/ 	.byte	0x00, 0xf0, 0x11, 0x00


	//----- nvinfo : EIATTR_KPARAM_INFO
	.align		4
.L_21:
        /*0048*/ 	.byte	0x04, 0x17
        /*004a*/ 	.short	(.L_23 - .L_22)
.L_22:
        /*004c*/ 	.word	0x00000000
        /*0050*/ 	.short	0x0001
        /*0052*/ 	.short	0x0008
        /*0054*/ 	.byte	0x00, 0xf5, 0x21, 0x00


	//----- nvinfo : EIATTR_KPARAM_INFO
	.align		4
.L_23:
        /*0058*/ 	.byte	0x04, 0x17
        /*005a*/ 	.short	(.L_25 - .L_24)
.L_24:
        /*005c*/ 	.word	0x00000000
        /*0060*/ 	.short	0x0000
        /*0062*/ 	.short	0x0000
        /*0064*/ 	.byte	0x00, 0xf5, 0x21, 0x00


	//----- nvinfo : EIATTR_SPARSE_MMA_MASK
	.align		4
.L_25:
        /*0068*/ 	.byte	0x03, 0x50
        /*006a*/ 	.short	0x0000


	//----- nvinfo : EIATTR_MAXREG_COUNT
	.align		4
        /*006c*/ 	.byte	0x03, 0x1b
        /*006e*/ 	.short	0x00ff


	//----- nvinfo : EIATTR_MERCURY_ISA_VERSION
	.align		4
        /*0070*/ 	.byte	0x03, 0x5f
        /*0072*/ 	.short	0x0101


	//----- nvinfo : EIATTR_VRC_CTA_INIT_COUNT
	.align		4
        /*0074*/ 	.byte	0x02, 0x4a
	.zero		1
	.zero		1


	//----- nvinfo : EIATTR_EXIT_INSTR_OFFSETS
	.align		4
        /*0078*/ 	.byte	0x04, 0x1c
        /*007a*/ 	.short	(.L_27 - .L_26)


	//   ....[0]....
.L_26:
        /*007c*/ 	.word	0x000000a0


	//   ....[1]....
        /*0080*/ 	.word	0x000006a0


	//----- nvinfo : EIATTR_CBANK_PARAM_SIZE
	.align		4
.L_27:
        /*0084*/ 	.byte	0x03, 0x19
        /*0086*/ 	.short	0x0020


	//----- nvinfo : EIATTR_PARAM_CBANK
	.align		4
        /*0088*/ 	.byte	0x04, 0x0a
        /*008a*/ 	.short	(.L_29 - .L_28)
	.align		4
.L_28:
        /*008c*/ 	.word	index@(.nv.constant0._Z14update_grid_3DPfS_iiif)
        /*0090*/ 	.short	0x0380
        /*0092*/ 	.short	0x0020


	//----- nvinfo : EIATTR_SW_WAR
	.align		4
.L_29:
        /*0094*/ 	.byte	0x04, 0x36
        /*0096*/ 	.short	(.L_31 - .L_30)
.L_30:
        /*0098*/ 	.word	0x00000008
.L_31:


//--------------------- .nv.info._Z14update_grid_2DPfS_iif --------------------------
	.section	.nv.info._Z14update_grid_2DPfS_iif,"",@"SHT_CUDA_INFO"
	.sectionflags	@""
	.align	4


	//----- nvinfo : EIATTR_CUDA_API_VERSION
	.align		4
        /*0000*/ 	.byte	0x04, 0x37
        /*0002*/ 	.short	(.L_33 - .L_32)
.L_32:
        /*0004*/ 	.word	0x00000082


	//----- nvinfo : EIATTR_KPARAM_INFO
	.align		4
.L_33:
        /*0008*/ 	.byte	0x04, 0x17
        /*000a*/ 	.short	(.L_35 - .L_34)
.L_34:
        /*000c*/ 	.word	0x00000000
        /*0010*/ 	.short	0x0004
        /*0012*/ 	.short	0x0018
        /*0014*/ 	.byte	0x00, 0xf0, 0x11, 0x00


	//----- nvinfo : EIATTR_KPARAM_INFO
	.align		4
.L_35:
        /*0018*/ 	.byte	0x04, 0x17
        /*001a*/ 	.short	(.L_37 - .L_36)
.L_36:
        /*001c*/ 	.word	0x00000000
        /*0020*/ 	.short	0x0003
        /*0022*/ 	.short	0x0014
        /*0024*/ 	.byte	0x00, 0xf0, 0x11, 0x00


	//----- nvinfo : EIATTR_KPARAM_INFO
	.align		4
.L_37:
        /*0028*/ 	.byte	0x04, 0x17
        /*002a*/ 	.short	(.L_39 - .L_38)
.L_38:
        /*002c*/ 	.word	0x00000000
        /*0030*/ 	.short	0x0002
        /*0032*/ 	.short	0x0010
        /*0034*/ 	.byte	0x00, 0xf0, 0x11, 0x00


	//----- nvinfo : EIATTR_KPARAM_INFO
	.align		4
.L_39:
        /*0038*/ 	.byte	0x04, 0x17
        /*003a*/ 	.short	(.L_41 - .L_40)
.L_40:
        /*003c*/ 	.word	0x00000000
        /*0040*/ 	.short	0x0001
        /*0042*/ 	.short	0x0008
        /*0044*/ 	.byte	0x00, 0xf5, 0x21, 0x00


	//----- nvinfo : EIATTR_KPARAM_INFO
	.align		4
.L_41:
        /*0048*/ 	.byte	0x04, 0x17
        /*004a*/ 	.short	(.L_43 - .L_42)
.L_42:
        /*004c*/ 	.word	0x00000000
        /*0050*/ 	.short	0x0000
        /*0052*/ 	.short	0x0000
        /*0054*/ 	.byte	0x00, 0xf5, 0x21, 0x00


	//----- nvinfo : EIATTR_SPARSE_MMA_MASK
	.align		4
.L_43:
        /*0058*/ 	.byte	0x03, 0x50
        /*005a*/ 	.short	0x0000


	//----- nvinfo : EIATTR_MAXREG_COUNT
	.align		4
        /*005c*/ 	.byte	0x03, 0x1b
        /*005e*/ 	.short	0x00ff


	//----- nvinfo : EIATTR_MERCURY_ISA_VERSION
	.align		4
        /*0060*/ 	.byte	0x03, 0x5f
        /*0062*/ 	.short	0x0101


	//----- nvinfo : EIATTR_VRC_CTA_INIT_COUNT
	.align		4
        /*0064*/ 	.byte	0x02, 0x4a
	.zero		1
	.zero		1


	//----- nvinfo : EIATTR_EXIT_INSTR_OFFSETS
	.align		4
        /*0068*/ 	.byte	0x04, 0x1c
        /*006a*/ 	.short	(.L_45 - .L_44)


	//   ....[0]....
.L_44:
        /*006c*/ 	.word	0x00000080


	//   ....[1]....
        /*0070*/ 	.word	0x00000400


	//----- nvinfo : EIATTR_CBANK_PARAM_SIZE
	.align		4
.L_45:
        /*0074*/ 	.byte	0x03, 0x19
        /*0076*/ 	.short	0x001c


	//----- nvinfo : EIATTR_PARAM_CBANK
	.align		4
        /*0078*/ 	.byte	0x04, 0x0a
        /*007a*/ 	.short	(.L_47 - .L_46)
	.align		4
.L_46:
        /*007c*/ 	.word	index@(.nv.constant0._Z14update_grid_2DPfS_iif)
        /*0080*/ 	.short	0x0380
        /*0082*/ 	.short	0x001c


	//----- nvinfo : EIATTR_SW_WAR
	.align		4
.L_47:
        /*0084*/ 	.byte	0x04, 0x36
        /*0086*/ 	.short	(.L_49 - .L_48)
.L_48:
        /*0088*/ 	.word	0x00000008
.L_49:


//--------------------- .nv.callgraph             --------------------------
	.section	.nv.callgraph,"",@"SHT_CUDA_CALLGRAPH"
	.align	4
	.sectionentsize	8
	.align		4
        /*0000*/ 	.word	0x00000000
	.align		4
        /*0004*/ 	.word	0xffffffff
	.align		4
        /*0008*/ 	.word	0x00000000
	.align		4
        /*000c*/ 	.word	0xfffffffe
	.align		4
        /*0010*/ 	.word	0x00000000
	.align		4
        /*0014*/ 	.word	0xfffffffd
	.align		4
        /*0018*/ 	.word	0x00000000
	.align		4
        /*001c*/ 	.word	0xfffffffc


//--------------------- .text._Z14update_grid_3DPfS_iiif --------------------------
	.section	.text._Z14update_grid_3DPfS_iiif,"ax",@progbits
	.align	128
        .global         _Z14update_grid_3DPfS_iiif
        .type           _Z14update_grid_3DPfS_iiif,@function
        .size           _Z14update_grid_3DPfS_iiif,(.L_x_2 - _Z14update_grid_3DPfS_iiif)
        .other          _Z14update_grid_3DPfS_iiif,@"STO_CUDA_ENTRY STV_DEFAULT"
_Z14update_grid_3DPfS_iiif:
.text._Z14update_grid_3DPfS_iiif:
[----:B------:R-:W-:Y:S01]  /*0000*/  LDC R1, c[0x0][0x37c] ;  /* 0x0000df00ff017b82 */ /* 0x000fe20000000800 */
[----:B------:R-:W0:Y:S07]  /*0010*/  S2R R7, SR_TID.X ;  /* 0x0000000000077919 */ /* 0x000e2e0000002100 */
[----:B------:R-:W1:Y:S01]  /*0020*/  LDC.64 R8, c[0x0][0x390] ;  /* 0x0000e400ff087b82 */ /* 0x000e620000000a00 */
[----:B------:R-:W2:Y:S07]  /*0030*/  LDCU UR5, c[0x0][0x398] ;  /* 0x00007300ff0577ac */ /* 0x000eae0008000800 */
[----:B------:R-:W0:Y:S08]  /*0040*/  S2UR UR4, SR_CTAID.X ;  /* 0x00000000000479c3 */ /* 0x000e300000002500 */
[----:B------:R-:W0:Y:S01]  /*0050*/  LDC R0, c[0x0][0x360] ;  /* 0x0000d800ff007b82 */ /* 0x000e220000000800 */
[----:B-1----:R-:W-:-:S02]  /*0060*/  IMAD R6, R9, R8, RZ ;  /* 0x0000000809067224 */ /* 0x002fc400078e02ff */
[----:B0-----:R-:W-:Y:S02]  /*0070*/  IMAD R7, R0, UR4, R7 ;  /* 0x0000000400077c24 */ /* 0x001fe4000f8e0207 */
[----:B--2---:R-:W-:-:S05]  /*0080*/  IMAD R0, R6, UR5, RZ ;  /* 0x0000000506007c24 */ /* 0x004fca000f8e02ff */
[----:B------:R-:W-:-:S13]  /*0090*/  ISETP.GE.AND P0, PT, R7, R0, PT ;  /* 0x000000000700720c */ /* 0x000fda0003f06270 */
[----:B------:R-:W-:Y:S05]  /*00a0*/  @P0 EXIT ;  /* 0x000000000000094d */ /* 0x000fea0003800000 */
[----:B------:R-:W0:Y:S01]  /*00b0*/  LDC.64 R4, c[0x0][0x380] ;  /* 0x0000e000ff047b82 */ /* 0x000e220000000a00 */
[----:B------:R-:W1:Y:S01]  /*00c0*/  LDCU.64 UR6, c[0x0][0x358] ;  /* 0x00006b00ff0677ac */ /* 0x000e620008000a00 */
[----:B0-----:R-:W-:-:S05]  /*00d0*/  IMAD.WIDE R2, R7, 0x4, R4 ;  /* 0x0000000407027825 */ /* 0x001fca00078e0204 */
[----:B-1----:R-:W2:Y:S01]  /*00e0*/  LDG.E R0, desc[UR6][R2.64] ;  /* 0x0000000602007981 */ /* 0x002ea2000c1e1900 */
[-C--:B------:R-:W-:Y:S01]  /*00f0*/  IABS R11, R6.reuse ;  /* 0x00000006000b7213 */ /* 0x080fe20000000000 */
[----:B------:R-:W-:Y:S01]  /*0100*/  VIADD R9, R9, 0xffffffff ;  /* 0xffffffff09097836 */ /* 0x000fe20000000000 */
[----:B------:R-:W-:Y:S01]  /*0110*/  IABS R16, R6 ;  /* 0x0000000600107213 */ /* 0x000fe20000000000 */
[----:B------:R-:W-:Y:S01]  /*0120*/  UIADD3 UR4, UPT, UPT, UR5, -0x1, URZ ;  /* 0xffffffff05047890 */ /* 0x000fe2000fffe0ff */
[----:B------:R-:W0:Y:S03]  /*0130*/  I2F.RP R10, R11 ;  /* 0x0000000b000a7306 */ /* 0x000e260000209400 */
[----:B------:R-:W-:-:S05]  /*0140*/  IMAD.MOV R17, RZ, RZ, -R16 ;  /* 0x000000ffff117224 */ /* 0x000fca00078e0a10 */
[----:B0-----:R-:W0:Y:S02]  /*0150*/  MUFU.RCP R10, R10 ;  /* 0x0000000a000a7308 */ /* 0x001e240000001000 */
[----:B0-----:R-:W-:Y:S02]  /*0160*/  IADD3 R12, PT, PT, R10, 0xffffffe, RZ ;  /* 0x0ffffffe0a0c7810 */ /* 0x001fe40007ffe0ff */
[----:B------:R-:W-:-:S04]  /*0170*/  IABS R10, R8 ;  /* 0x00000008000a7213 */ /* 0x000fc80000000000 */
[----:B------:R0:W1:Y:S02]  /*0180*/  F2I.FTZ.U32.TRUNC.NTZ R13, R12 ;  /* 0x0000000c000d7305 */ /* 0x000064000021f000 */
[----:B0-----:R-:W-:Y:S02]  /*0190*/  HFMA2 R12, -RZ, RZ, 0, 0 ;  /* 0x00000000ff0c7431 */ /* 0x001fe400000001ff */
[----:B-1----:R-:W-:-:S04]  /*01a0*/  IMAD.MOV R14, RZ, RZ, -R13 ;  /* 0x000000ffff0e7224 */ /* 0x002fc800078e0a0d */
[----:B------:R-:W-:Y:S01]  /*01b0*/  IMAD R15, R14, R11, RZ ;  /* 0x0000000b0e0f7224 */ /* 0x000fe200078e02ff */
[----:B------:R-:W-:-:S03]  /*01c0*/  IABS R14, R7 ;  /* 0x00000007000e7213 */ /* 0x000fc60000000000 */
[----:B------:R-:W-:Y:S02]  /*01d0*/  IMAD.HI.U32 R13, R13, R15, R12 ;  /* 0x0000000f0d0d7227 */ /* 0x000fe400078e000c */
[----:B------:R-:W0:Y:S04]  /*01e0*/  I2F.RP R15, R10 ;  /* 0x0000000a000f7306 */ /* 0x000e280000209400 */
[----:B------:R-:W-:-:S04]  /*01f0*/  IMAD.HI.U32 R12, R13, R14, RZ ;  /* 0x0000000e0d0c7227 */ /* 0x000fc800078e00ff */
[----:B------:R-:W-:-:S05]  /*0200*/  IMAD R14, R12, R17, R14 ;  /* 0x000000110c0e7224 */ /* 0x000fca00078e020e */
[----:B------:R-:W-:Y:S01]  /*0210*/  ISETP.GT.U32.AND P1, PT, R11, R14, PT ;  /* 0x0000000e0b00720c */ /* 0x000fe20003f24070 */
[----:B0-----:R-:W0:-:S12]  /*0220*/  MUFU.RCP R15, R15 ;  /* 0x0000000f000f7308 */ /* 0x001e180000001000 */
[-C--:B------:R-:W-:Y:S02]  /*0230*/  @!P1 IADD3 R14, PT, PT, R14, -R11.reuse, RZ ;  /* 0x8000000b0e0e9210 */ /* 0x080fe40007ffe0ff */
[----:B------:R-:W-:Y:S02]  /*0240*/  @!P1 IADD3 R12, PT, PT, R12, 0x1, RZ ;  /* 0x000000010c0c9810 */ /* 0x000fe40007ffe0ff */
[----:B------:R-:W-:Y:S02]  /*0250*/  ISETP.GE.U32.AND P0, PT, R14, R11, PT ;  /* 0x0000000b0e00720c */ /* 0x000fe40003f06070 */
[----:B------:R-:W-:Y:S01]  /*0260*/  LOP3.LUT R11, R7, R6, RZ, 0x3c, !PT ;  /* 0x00000006070b7212 */ /* 0x000fe200078e3cff */
[----:B0-----:R-:W-:Y:S01]  /*0270*/  VIADD R13, R15, 0xffffffe ;  /* 0x0ffffffe0f0d7836 */ /* 0x001fe20000000000 */
[----:B------:R-:W-:Y:S02]  /*0280*/  ISETP.NE.AND P1, PT, R6, RZ, PT ;  /* 0x000000ff0600720c */ /* 0x000fe40003f25270 */
[----:B------:R-:W-:-:S03]  /*0290*/  ISETP.GE.AND P2, PT, R11, RZ, PT ;  /* 0x000000ff0b00720c */ /* 0x000fc60003f46270 */
[----:B------:R-:W0:Y:S04]  /*02a0*/  F2I.FTZ.U32.TRUNC.NTZ R13, R13 ;  /* 0x0000000d000d7305 */ /* 0x000e28000021f000 */
[----:B------:R-:W-:-:S05]  /*02b0*/  @P0 VIADD R12, R12, 0x1 ;  /* 0x000000010c0c0836 */ /* 0x000fca0000000000 */
[----:B------:R-:W-:-:S05]  /*02c0*/  MOV R11, R12 ;  /* 0x0000000c000b7202 */ /* 0x000fca0000000f00 */
[----:B------:R-:W-:Y:S01]  /*02d0*/  @!P2 IMAD.MOV R11, RZ, RZ, -R11 ;  /* 0x000000ffff0ba224 */ /* 0x000fe200078e0a0b */
[----:B------:R-:W-:Y:S02]  /*02e0*/  @!P1 LOP3.LUT R11, RZ, R6, RZ, 0x33, !PT ;  /* 0x00000006ff0b9212 */ /* 0x000fe400078e33ff */
[----:B0-----:R-:W-:Y:S02]  /*02f0*/  IADD3 R15, PT, PT, RZ, -R13, RZ ;  /* 0x8000000dff0f7210 */ /* 0x001fe40007ffe0ff */
[C---:B------:R-:W-:Y:S01]  /*0300*/  ISETP.NE.AND P4, PT, R11.reuse, RZ, PT ;  /* 0x000000ff0b00720c */ /* 0x040fe20003f85270 */
[----:B------:R-:W-:Y:S01]  /*0310*/  IMAD.MOV R12, RZ, RZ, -R11 ;  /* 0x000000ffff0c7224 */ /* 0x000fe200078e0a0b */
[----:B------:R-:W-:Y:S01]  /*0320*/  ISETP.NE.AND P5, PT, R11, UR4, PT ;  /* 0x000000040b007c0c */ /* 0x000fe2000bfa5270 */
[----:B------:R-:W-:Y:S01]  /*0330*/  IMAD R15, R15, R10, RZ ;  /* 0x0000000a0f0f7224 */ /* 0x000fe200078e02ff */
[----:B------:R-:W0:Y:S01]  /*0340*/  LDCU UR4, c[0x0][0x39c] ;  /* 0x00007380ff0477ac */ /* 0x000e220008000800 */
[----:B------:R-:W-:-:S02]  /*0350*/  IMAD R17, R6, R12, R7 ;  /* 0x0000000c06117224 */ /* 0x000fc400078e0207 */
[----:B------:R-:W-:-:S03]  /*0360*/  HFMA2 R12, -RZ, RZ, 0, 0 ;  /* 0x00000000ff0c7431 */ /* 0x000fc600000001ff */
[----:B------:R-:W-:Y:S02]  /*0370*/  IABS R14, R17 ;  /* 0x00000011000e7213 */ /* 0x000fe40000000000 */
[----:B------:R-:W-:-:S04]  /*0380*/  IMAD.HI.U32 R12, R13, R15, R12 ;  /* 0x0000000f0d0c7227 */ /* 0x000fc800078e000c */
[----:B------:R-:W-:-:S04]  /*0390*/  IMAD.MOV.U32 R13, RZ, RZ, R14 ;  /* 0x000000ffff0d7224 */ /* 0x000fc800078e000e */
[----:B------:R-:W-:-:S05]  /*03a0*/  IMAD.HI.U32 R12, R12, R13, RZ ;  /* 0x0000000d0c0c7227 */ /* 0x000fca00078e00ff */
[----:B------:R-:W-:-:S05]  /*03b0*/  IADD3 R14, PT, PT, -R12, RZ, RZ ;  /* 0x000000ff0c0e7210 */ /* 0x000fca0007ffe1ff */
[----:B------:R-:W-:-:S05]  /*03c0*/  IMAD R13, R10, R14, R13 ;  /* 0x0000000e0a0d7224 */ /* 0x000fca00078e020d */
[----:B------:R-:W-:-:S13]  /*03d0*/  ISETP.GT.U32.AND P1, PT, R10, R13, PT ;  /* 0x0000000d0a00720c */ /* 0x000fda0003f24070 */
[----:B------:R-:W-:Y:S01]  /*03e0*/  @!P1 IMAD.IADD R13, R13, 0x1, -R10 ;  /* 0x000000010d0d9824 */ /* 0x000fe200078e0a0a */
[----:B------:R-:W-:Y:S02]  /*03f0*/  @!P1 IADD3 R12, PT, PT, R12, 0x1, RZ ;  /* 0x000000010c0c9810 */ /* 0x000fe40007ffe0ff */
[----:B------:R-:W-:Y:S02]  /*0400*/  ISETP.NE.AND P1, PT, R8, RZ, PT ;  /* 0x000000ff0800720c */ /* 0x000fe40003f25270 */
[----:B------:R-:W-:Y:S02]  /*0410*/  ISETP.GE.U32.AND P0, PT, R13, R10, PT ;  /* 0x0000000a0d00720c */ /* 0x000fe40003f06070 */
[----:B------:R-:W-:-:S04]  /*0420*/  LOP3.LUT R10, R17, R8, RZ, 0x3c, !PT ;  /* 0x00000008110a7212 */ /* 0x000fc800078e3cff */
[----:B------:R-:W-:-:S07]  /*0430*/  ISETP.GE.AND P2, PT, R10, RZ, PT ;  /* 0x000000ff0a00720c */ /* 0x000fce0003f46270 */
[----:B------:R-:W-:-:S06]  /*0440*/  @P0 VIADD R12, R12, 0x1 ;  /* 0x000000010c0c0836 */ /* 0x000fcc0000000000 */
[----:B------:R-:W-:Y:S02]  /*0450*/  @!P2 IADD3 R12, PT, PT, -R12, RZ, RZ ;  /* 0x000000ff0c0ca210 */ /* 0x000fe40007ffe1ff */
[----:B------:R-:W-:-:S04]  /*0460*/  @!P1 LOP3.LUT R12, RZ, R8, RZ, 0x33, !PT ;  /* 0x00000008ff0c9212 */ /* 0x000fc800078e33ff */
[C---:B------:R-:W-:Y:S02]  /*0470*/  ISETP.NE.AND P1, PT, R12.reuse, RZ, PT ;  /* 0x000000ff0c00720c */ /* 0x040fe40003f25270 */
[C---:B------:R-:W-:Y:S02]  /*0480*/  IADD3 R13, PT, PT, -R12.reuse, RZ, RZ ;  /* 0x000000ff0c0d7210 */ /* 0x040fe40007ffe1ff */
[----:B------:R-:W-:Y:S01]  /*0490*/  ISETP.NE.AND P3, PT, R12, R9, PT ;  /* 0x000000090c00720c */ /* 0x000fe20003f65270 */
[C---:B------:R-:W-:Y:S02]  /*04a0*/  VIADD R9, R8.reuse, 0xffffffff ;  /* 0xffffffff08097836 */ /* 0x040fe40000000000 */
[----:B------:R-:W-:-:S05]  /*04b0*/  IMAD R10, R8, R13, R17 ;  /* 0x0000000d080a7224 */ /* 0x000fca00078e0211 */
[C---:B------:R-:W-:Y:S02]  /*04c0*/  ISETP.NE.AND P2, PT, R10.reuse, R9, PT ;  /* 0x000000090a00720c */ /* 0x040fe40003f45270 */
[----:B------:R-:W-:Y:S02]  /*04d0*/  @P1 IADD3 R9, PT, PT, R7, -R8, RZ ;  /* 0x8000000807091210 */ /* 0x000fe40007ffe0ff */
[----:B------:R-:W-:Y:S01]  /*04e0*/  ISETP.NE.AND P0, PT, R10, RZ, PT ;  /* 0x000000ff0a00720c */ /* 0x000fe20003f05270 */
[----:B------:R-:W-:-:S04]  /*04f0*/  @P3 IMAD.WIDE R12, R8, 0x4, R2 ;  /* 0x00000004080c3825 */ /* 0x000fc800078e0202 */
[----:B------:R-:W-:Y:S01]  /*0500*/  @P1 IMAD.WIDE R8, R9, 0x4, R4 ;  /* 0x0000000409081825 */ /* 0x000fe200078e0204 */
[----:B------:R-:W-:-:S03]  /*0510*/  @P4 IADD3 R11, PT, PT, R7, -R6, RZ ;  /* 0x80000006070b4210 */ /* 0x000fc60007ffe0ff */
[----:B------:R-:W-:-:S04]  /*0520*/  @P5 IMAD.WIDE R14, R6, 0x4, R2 ;  /* 0x00000004060e5825 */ /* 0x000fc800078e0202 */
[----:B------:R-:W-:Y:S02]  /*0530*/  @P4 IMAD.WIDE R10, R11, 0x4, R4 ;  /* 0x000000040b0a4825 */ /* 0x000fe400078e0204 */
[----:B------:R-:W1:Y:S02]  /*0540*/  LDC.64 R4, c[0x0][0x388] ;  /* 0x0000e200ff047b82 */ /* 0x000e640000000a00 */
[--C-:B--2---:R-:W-:Y:S01]  /*0550*/  IMAD.MOV.U32 R20, RZ, RZ, R0.reuse ;  /* 0x000000ffff147224 */ /* 0x104fe200078e0000 */
[-C--:B------:R-:W-:Y:S01]  /*0560*/  MOV R17, R0.reuse ;  /* 0x0000000000117202 */ /* 0x080fe20000000f00 */
[--C-:B------:R-:W-:Y:S02]  /*0570*/  IMAD.MOV.U32 R16, RZ, RZ, R0.reuse ;  /* 0x000000ffff107224 */ /* 0x100fe400078e0000 */
[----:B------:R-:W-:Y:S02]  /*0580*/  IMAD.MOV.U32 R18, RZ, RZ, R0 ;  /* 0x000000ffff127224 */ /* 0x000fe400078e0000 */
[----:B------:R-:W2:Y:S04]  /*0590*/  @P3 LDG.E R20, desc[UR6][R12.64] ;  /* 0x000000060c143981 */ /* 0x000ea8000c1e1900 */
[----:B------:R-:W2:Y:S01]  /*05a0*/  @P1 LDG.E R17, desc[UR6][R8.64] ;  /* 0x0000000608111981 */ /* 0x000ea2000c1e1900 */
[----:B------:R-:W-:-:S03]  /*05b0*/  MOV R19, R0 ;  /* 0x0000000000137202 */ /* 0x000fc60000000f00 */
[----:B------:R-:W3:Y:S01]  /*05c0*/  @P0 LDG.E R16, desc[UR6][R2.64+-0x4] ;  /* 0xfffffc0602100981 */ /* 0x000ee2000c1e1900 */
[----:B------:R-:W-:-:S03]  /*05d0*/  MOV R6, R0 ;  /* 0x0000000000067202 */ /* 0x000fc60000000f00 */
[----:B------:R-:W4:Y:S04]  /*05e0*/  @P2 LDG.E R18, desc[UR6][R2.64+0x4] ;  /* 0x0000040602122981 */ /* 0x000f28000c1e1900 */
[----:B------:R-:W5:Y:S04]  /*05f0*/  @P4 LDG.E R19, desc[UR6][R10.64] ;  /* 0x000000060a134981 */ /* 0x000f68000c1e1900 */
[----:B------:R-:W5:Y:S01]  /*0600*/  @P5 LDG.E R6, desc[UR6][R14.64] ;  /* 0x000000060e065981 */ /* 0x000f62000c1e1900 */
[----:B-1----:R-:W-:-:S04]  /*0610*/  IMAD.WIDE R4, R7, 0x4, R4 ;  /* 0x0000000407047825 */ /* 0x002fc800078e0204 */
[----:B--2---:R-:W-:-:S04]  /*0620*/  FADD R9, R20, R17 ;  /* 0x0000001114097221 */ /* 0x004fc80000000000 */
[----:B---3--:R-:W-:-:S04]  /*0630*/  FADD R9, R9, R16 ;  /* 0x0000001009097221 */ /* 0x008fc80000000000 */
[----:B----4-:R-:W-:-:S04]  /*0640*/  FADD R8, R9, R18 ;  /* 0x0000001209087221 */ /* 0x010fc80000000000 */
[----:B-----5:R-:W-:-:S04]  /*0650*/  FADD R9, R8, R19 ;  /* 0x0000001308097221 */ /* 0x020fc80000000000 */
[----:B------:R-:W-:-:S04]  /*0660*/  FADD R9, R9, R6 ;  /* 0x0000000609097221 */ /* 0x000fc80000000000 */
[----:B------:R-:W-:-:S04]  /*0670*/  FFMA R9, R0, -6, R9 ;  /* 0xc0c0000000097823 */ /* 0x000fc80000000009 */
[----:B0-----:R-:W-:-:S05]  /*0680*/  FFMA R9, R9, UR4, R0 ;  /* 0x0000000409097c23 */ /* 0x001fca0008000000 */
[----:B------:R-:W-:Y:S01]  /*0690*/  STG.E desc[UR6][R4.64], R9 ;  /* 0x0000000904007986 */ /* 0x000fe2000c101906 */
[----:B------:R-:W-:Y:S05]  /*06a0*/  EXIT ;  /* 0x000000000000794d */ /* 0x000fea0003800000 */
.L_x_0:
[----:B------:R-:W-:-:S00]  /*06b0*/  BRA `(.L_x_0) ;  /* 0xfffffffc00fc7947 */ /* 0x000fc0000383ffff */
[----:B------:R-:W-:-:S00]  /*06c0*/  NOP ;  /* 0x0000000000007918 */ /* 0x000fc00000000000 */
        /* <DEDUP_REMOVED lines=11> */
.L_x_2:


//--------------------- .text._Z14update_grid_2DPfS_iif --------------------------
	.section	.text._Z14update_grid_2DPfS_iif,"ax",@progbits
	.align	128
        .global         _Z14update_grid_2DPfS_iif
        .type           _Z14update_grid_2DPfS_iif,@function
        .size           _Z14update_grid_2DPfS_iif,(.L_x_3 - _Z14update_grid_2DPfS_iif)
        .other          _Z14update_grid_2DPfS_iif,@"STO_CUDA_ENTRY STV_DEFAULT"
_Z14update_grid_2DPfS_iif:
.text._Z14update_grid_2DPfS_iif:
[----:B------:R-:W-:Y:S01]  /*0000*/  LDC R1, c[0x0][0x37c] ;  /* 0x0000df00ff017b82 */ /* 0x000fe20000000800 */
[----:B------:R-:W0:Y:S07]  /*0010*/  S2R R9, SR_TID.X ;  /* 0x0000000000097919 */ /* 0x000e2e0000002100 */
[----:B------:R-:W0:Y:S08]  /*0020*/  S2UR UR4, SR_CTAID.X ;  /* 0x00000000000479c3 */ /* 0x000e300000002500 */
[----:B------:R-:W0:Y:S08]  /*0030*/  LDC R0, c[0x0][0x360] ;  /* 0x0000d800ff007b82 */ /* 0x000e300000000800 */
[----:B------:R-:W1:Y:S01]  /*0040*/  LDC.64 R6, c[0x0][0x390] ;  /* 0x0000e400ff067b82 */ /* 0x000e620000000a00 */
[----:B0-----:R-:W-:-:S02]  /*0050*/  IMAD R9, R0, UR4, R9 ;  /* 0x0000000400097c24 */ /* 0x001fc4000f8e0209 */
[----:B-1----:R-:W-:-:S05]  /*0060*/  IMAD R0, R7, R6, RZ ;  /* 0x0000000607007224 */ /* 0x002fca00078e02ff */
[----:B------:R-:W-:-:S13]  /*0070*/  ISETP.GE.AND P0, PT, R9, R0, PT ;  /* 0x000000000900720c */ /* 0x000fda0003f06270 */
[----:B------:R-:W-:Y:S05]  /*0080*/  @P0 EXIT ;  /* 0x000000000000094d */ /* 0x000fea0003800000 */
[----:B------:R-:W0:Y:S01]  /*0090*/  LDC.64 R4, c[0x0][0x380] ;  /* 0x0000e000ff047b82 */ /* 0x000e220000000a00 */
[----:B------:R-:W1:Y:S01]  /*00a0*/  LDCU.64 UR4, c[0x0][0x358] ;  /* 0x00006b00ff0477ac */ /* 0x000e620008000a00 */
[----:B------:R-:W-:Y:S02]  /*00b0*/  IABS R13, R6 ;  /* 0x00000006000d7213 */ /* 0x000fe40000000000 */
[----:B------:R-:W-:Y:S01]  /*00c0*/  IADD3 R7, PT, PT, R7, -0x1, RZ ;  /* 0xffffffff07077810 */ /* 0x000fe20007ffe0ff */
[----:B------:R-:W2:Y:S01]  /*00d0*/  LDCU UR6, c[0x0][0x398] ;  /* 0x00007300ff0677ac */ /* 0x000ea20008000800 */
[----:B0-----:R-:W-:-:S05]  /*00e0*/  IMAD.WIDE R2, R9, 0x4, R4 ;  /* 0x0000000409027825 */ /* 0x001fca00078e0204 */
[----:B-1----:R-:W3:Y:S01]  /*00f0*/  LDG.E R0, desc[UR4][R2.64] ;  /* 0x0000000402007981 */ /* 0x002ee2000c1e1900 */
[----:B------:R-:W0:Y:S08]  /*0100*/  I2F.RP R8, R13 ;  /* 0x0000000d00087306 */ /* 0x000e300000209400 */
[----:B0-----:R-:W0:Y:S02]  /*0110*/  MUFU.RCP R8, R8 ;  /* 0x0000000800087308 */ /* 0x001e240000001000 */
[----:B0-----:R-:W-:-:S06]  /*0120*/  IADD3 R10, PT, PT, R8, 0xffffffe, RZ ;  /* 0x0ffffffe080a7810 */ /* 0x001fcc0007ffe0ff */
[----:B------:R0:W1:Y:S02]  /*0130*/  F2I.FTZ.U32.TRUNC.NTZ R11, R10 ;  /* 0x0000000a000b7305 */ /* 0x000064000021f000 */
[----:B0-----:R-:W-:Y:S02]  /*0140*/  HFMA2 R10, -RZ, RZ, 0, 0 ;  /* 0x00000000ff0a7431 */ /* 0x001fe400000001ff */
[----:B-1----:R-:W-:-:S04]  /*0150*/  IMAD.MOV R12, RZ, RZ, -R11 ;  /* 0x000000ffff0c7224 */ /* 0x002fc800078e0a0b */
[----:B------:R-:W-:Y:S01]  /*0160*/  IMAD R15, R12, R13, RZ ;  /* 0x0000000d0c0f7224 */ /* 0x000fe200078e02ff */
[----:B------:R-:W-:-:S03]  /*0170*/  IABS R12, R9 ;  /* 0x00000009000c7213 */ /* 0x000fc60000000000 */
[----:B------:R-:W-:-:S06]  /*0180*/  IMAD.HI.U32 R11, R11, R15, R10 ;  /* 0x0000000f0b0b7227 */ /* 0x000fcc00078e000a */
[----:B------:R-:W-:-:S04]  /*0190*/  IMAD.HI.U32 R11, R11, R12, RZ ;  /* 0x0000000c0b0b7227 */ /* 0x000fc800078e00ff */
[----:B------:R-:W-:-:S04]  /*01a0*/  IMAD.MOV R8, RZ, RZ, -R11 ;  /* 0x000000ffff087224 */ /* 0x000fc800078e0a0b */
[----:B------:R-:W-:-:S05]  /*01b0*/  IMAD R8, R13, R8, R12 ;  /* 0x000000080d087224 */ /* 0x000fca00078e020c */
[----:B------:R-:W-:-:S13]  /*01c0*/  ISETP.GT.U32.AND P1, PT, R13, R8, PT ;  /* 0x000000080d00720c */ /* 0x000fda0003f24070 */
[-C--:B------:R-:W-:Y:S01]  /*01d0*/  @!P1 IADD3 R8, PT, PT, R8, -R13.reuse, RZ ;  /* 0x8000000d08089210 */ /* 0x080fe20007ffe0ff */
[----:B------:R-:W-:Y:S01]  /*01e0*/  @!P1 VIADD R11, R11, 0x1 ;  /* 0x000000010b0b9836 */ /* 0x000fe20000000000 */
[----:B------:R-:W-:Y:S02]  /*01f0*/  ISETP.NE.AND P1, PT, R6, RZ, PT ;  /* 0x000000ff0600720c */ /* 0x000fe40003f25270 */
[----:B------:R-:W-:Y:S02]  /*0200*/  ISETP.GE.U32.AND P0, PT, R8, R13, PT ;  /* 0x0000000d0800720c */ /* 0x000fe40003f06070 */
[----:B------:R-:W-:-:S04]  /*0210*/  LOP3.LUT R8, R9, R6, RZ, 0x3c, !PT ;  /* 0x0000000609087212 */ /* 0x000fc800078e3cff */
[----:B------:R-:W-:-:S07]  /*0220*/  ISETP.GE.AND P2, PT, R8, RZ, PT ;  /* 0x000000ff0800720c */ /* 0x000fce0003f46270 */
[----:B------:R-:W-:-:S06]  /*0230*/  @P0 IADD3 R11, PT, PT, R11, 0x1, RZ ;  /* 0x000000010b0b0810 */ /* 0x000fcc0007ffe0ff */
[----:B------:R-:W-:Y:S01]  /*0240*/  @!P2 IMAD.MOV R11, RZ, RZ, -R11 ;  /* 0x000000ffff0ba224 */ /* 0x000fe200078e0a0b */
[----:B------:R-:W-:-:S04]  /*0250*/  @!P1 LOP3.LUT R11, RZ, R6, RZ, 0x33, !PT ;  /* 0x00000006ff0b9212 */ /* 0x000fc800078e33ff */
[C---:B------:R-:W-:Y:S02]  /*0260*/  ISETP.NE.AND P1, PT, R11.reuse, RZ, PT ;  /* 0x000000ff0b00720c */ /* 0x040fe40003f25270 */
[C---:B------:R-:W-:Y:S02]  /*0270*/  ISETP.NE.AND P3, PT, R11.reuse, R7, PT ;  /* 0x000000070b00720c */ /* 0x040fe40003f65270 */
[----:B------:R-:W-:-:S05]  /*0280*/  IADD3 R7, PT, PT, -R11, RZ, RZ ;  /* 0x000000ff0b077210 */ /* 0x000fca0007ffe1ff */
[C---:B------:R-:W-:Y:S02]  /*0290*/  IMAD R8, R6.reuse, R7, R9 ;  /* 0x0000000706087224 */ /* 0x040fe400078e0209 */
[----:B------:R-:W-:Y:S02]  /*02a0*/  VIADD R7, R6, 0xffffffff ;  /* 0xffffffff06077836 */ /* 0x000fe40000000000 */
[----:B------:R-:W-:Y:S02]  /*02b0*/  @P1 IADD3 R11, PT, PT, R9, -R6, RZ ;  /* 0x80000006090b1210 */ /* 0x000fe40007ffe0ff */
[C---:B------:R-:W-:Y:S02]  /*02c0*/  ISETP.NE.AND P0, PT, R8.reuse, RZ, PT ;  /* 0x000000ff0800720c */ /* 0x040fe40003f05270 */
[----:B------:R-:W-:Y:S01]  /*02d0*/  ISETP.NE.AND P2, PT, R8, R7, PT ;  /* 0x000000070800720c */ /* 0x000fe20003f45270 */
[----:B------:R-:W-:-:S04]  /*02e0*/  @P3 IMAD.WIDE R6, R6, 0x4, R2 ;  /* 0x0000000406063825 */ /* 0x000fc800078e0202 */
[----:B------:R-:W-:Y:S02]  /*02f0*/  @P1 IMAD.WIDE R4, R11, 0x4, R4 ;  /* 0x000000040b041825 */ /* 0x000fe400078e0204 */
[----:B------:R-:W0:Y:S01]  /*0300*/  LDC.64 R10, c[0x0][0x388] ;  /* 0x0000e200ff0a7b82 */ /* 0x000e220000000a00 */
[-C--:B---3--:R-:W-:Y:S01]  /*0310*/  MOV R15, R0.reuse ;  /* 0x00000000000f7202 */ /* 0x088fe20000000f00 */
[----:B------:R-:W-:Y:S01]  /*0320*/  IMAD.MOV.U32 R12, RZ, RZ, R0 ;  /* 0x000000ffff0c7224 */ /* 0x000fe200078e0000 */
[-C--:B------:R-:W-:Y:S02]  /*0330*/  MOV R8, R0.reuse ;  /* 0x0000000000087202 */ /* 0x080fe40000000f00 */
[----:B------:R-:W-:Y:S02]  /*0340*/  MOV R13, R0 ;  /* 0x00000000000d7202 */ /* 0x000fe40000000f00 */
[----:B------:R0:W3:Y:S04]  /*0350*/  @P3 LDG.E R15, desc[UR4][R6.64] ;  /* 0x00000004060f3981 */ /* 0x0000e8000c1e1900 */
[----:B------:R-:W3:Y:S04]  /*0360*/  @P1 LDG.E R12, desc[UR4][R4.64] ;  /* 0x00000004040c1981 */ /* 0x000ee8000c1e1900 */
[----:B------:R-:W4:Y:S04]  /*0370*/  @P0 LDG.E R8, desc[UR4][R2.64+-0x4] ;  /* 0xfffffc0402080981 */ /* 0x000f28000c1e1900 */
[----:B------:R-:W5:Y:S01]  /*0380*/  @P2 LDG.E R13, desc[UR4][R2.64+0x4] ;  /* 0x00000404020d2981 */ /* 0x000f62000c1e1900 */
[----:B0-----:R-:W-:-:S04]  /*0390*/  IMAD.WIDE R6, R9, 0x4, R10 ;  /* 0x0000000409067825 */ /* 0x001fc800078e020a */
[----:B---3--:R-:W-:-:S04]  /*03a0*/  FADD R15, R15, R12 ;  /* 0x0000000c0f0f7221 */ /* 0x008fc80000000000 */
[----:B----4-:R-:W-:-:S04]  /*03b0*/  FADD R8, R15, R8 ;  /* 0x000000080f087221 */ /* 0x010fc80000000000 */
[----:B-----5:R-:W-:-:S04]  /*03c0*/  FADD R13, R8, R13 ;  /* 0x0000000d080d7221 */ /* 0x020fc80000000000 */
[----:B------:R-:W-:-:S04]  /*03d0*/  FFMA R13, R0, -4, R13 ;  /* 0xc0800000000d7823 */ /* 0x000fc8000000000d */
[----:B--2---:R-:W-:-:S05]  /*03e0*/  FFMA R13, R13, UR6, R0 ;  /* 0x000000060d0d7c23 */ /* 0x004fca0008000000 */
[----:B------:R-:W-:Y:S01]  /*03f0*/  STG.E desc[UR4][R6.64], R13 ;  /* 0x0000000d06007986 */ /* 0x000fe2000c101904 */
[----:B------:R-:W-:Y:S05]  /*0400*/  EXIT ;  /* 0x000000000000794d */ /* 0x000fea0003800000 */
.L_x_1:
        /* <DEDUP_REMOVED lines=15> */
.L_x_3:


//--------------------- .nv.shared.reserved.0     --------------------------
	.section	.nv.shared.reserved.0,"aw",@nobits
	.weak		__nv_reservedSMEM_offset_0_alias
	.size		__nv_reservedSMEM_offset_0_alias, 0, 64
	.other		__nv_reservedSMEM_offset_0_alias,@"STO_CUDA_RESERVED_SHARED STV_DEFAULT"
__nv_reservedSMEM_offset_0_alias:
	.zero		0
	.zero		64


//--------------------- .nv.constant0._Z14update_grid_3DPfS_iiif --------------------------
	.section	.nv.constant0._Z14update_grid_3DPfS_iiif,"a",@progbits
	.sectionflags	@""
	.align	4
.nv.constant0._Z14update_grid_3DPfS_iiif:
	.zero		928


//--------------------- .nv.constant0._Z14update_grid_2DPfS_iif --------------------------
	.section	.nv.constant0._Z14update_grid_2DPfS_iif,"a",@progbits
	.sectionflags	@""
	.align	4
.nv.constant0._Z14update_grid_2DPfS_iif:
	.zero		924


//--------------------- SYMBOLS --------------------------

	.type		.nv.reservedSmem.offset0,@object
	.size		.nv.reservedSmem.offset0,0x4
